//
// Generated by NVIDIA NVVM Compiler
//
// Compiler Build ID: CL-36424714
// Cuda compilation tools, release 13.0, V13.0.88
// Based on NVVM 20.0.0
//

.version 9.0
.target sm_100
.address_size 64

	// .globl	_Z9MatrixMulPKiS0_Pii

.visible .entry _Z9MatrixMulPKiS0_Pii(
	.param .u64 .ptr .align 1 _Z9MatrixMulPKiS0_Pii_param_0,
	.param .u64 .ptr .align 1 _Z9MatrixMulPKiS0_Pii_param_1,
	.param .u64 .ptr .align 1 _Z9MatrixMulPKiS0_Pii_param_2,
	.param .u32 _Z9MatrixMulPKiS0_Pii_param_3
)
{
	.reg .pred 	%p<10>;
	.reg .b32 	%r<95>;
	.reg .b64 	%rd<66>;

	ld.param.u64 	%rd14, [_Z9MatrixMulPKiS0_Pii_param_0];
	ld.param.u64 	%rd15, [_Z9MatrixMulPKiS0_Pii_param_1];
	ld.param.u64 	%rd16, [_Z9MatrixMulPKiS0_Pii_param_2];
	ld.param.u32 	%r23, [_Z9MatrixMulPKiS0_Pii_param_3];
	cvta.to.global.u64 	%rd1, %rd15;
	cvta.to.global.u64 	%rd2, %rd14;
	cvta.to.global.u64 	%rd17, %rd16;
	mov.u32 	%r24, %ctaid.y;
	mov.u32 	%r25, %ntid.y;
	mov.u32 	%r26, %tid.y;
	mad.lo.s32 	%r27, %r24, %r25, %r26;
	mov.u32 	%r28, %ctaid.x;
	mov.u32 	%r29, %ntid.x;
	mov.u32 	%r30, %tid.x;
	mad.lo.s32 	%r1, %r28, %r29, %r30;
	mul.lo.s32 	%r2, %r23, %r27;
	add.s32 	%r31, %r2, %r1;
	mul.wide.s32 	%rd18, %r31, 4;
	add.s64 	%rd3, %rd17, %rd18;
	mov.b32 	%r32, 0;
	st.global.u32 	[%rd3], %r32;
	setp.lt.s32 	%p1, %r23, 1;
	@%p1 bra 	$L__BB0_12;
	and.b32  	%r3, %r23, 7;
	setp.lt.u32 	%p2, %r23, 8;
	mov.b32 	%r89, 0;
	mov.u32 	%r92, %r89;
	@%p2 bra 	$L__BB0_4;
	and.b32  	%r35, %r23, 2147483640;
	neg.s32 	%r87, %r35;
	mul.wide.u32 	%rd19, %r23, 4;
	add.s64 	%rd4, %rd1, %rd19;
	mul.wide.u32 	%rd20, %r23, 8;
	add.s64 	%rd5, %rd1, %rd20;
	mul.wide.u32 	%rd21, %r23, 12;
	add.s64 	%rd6, %rd1, %rd21;
	mul.wide.u32 	%rd22, %r23, 16;
	add.s64 	%rd7, %rd1, %rd22;
	mul.wide.u32 	%rd23, %r23, 20;
	add.s64 	%rd8, %rd1, %rd23;
	mul.wide.u32 	%rd24, %r23, 24;
	add.s64 	%rd9, %rd1, %rd24;
	mul.wide.u32 	%rd25, %r23, 28;
	add.s64 	%rd10, %rd1, %rd25;
	mul.wide.u32 	%rd26, %r2, 4;
	add.s64 	%rd27, %rd26, %rd2;
	add.s64 	%rd65, %rd27, 16;
	mov.b32 	%r89, 0;
	mov.u32 	%r86, %r1;
$L__BB0_3:
	.pragma "nounroll";
	and.b32  	%r92, %r23, 2147483640;
	mul.wide.s32 	%rd28, %r86, 4;
	add.s64 	%rd29, %rd4, %rd28;
	add.s64 	%rd30, %rd5, %rd28;
	add.s64 	%rd31, %rd6, %rd28;
	add.s64 	%rd32, %rd7, %rd28;
	add.s64 	%rd33, %rd8, %rd28;
	add.s64 	%rd34, %rd9, %rd28;
	add.s64 	%rd35, %rd10, %rd28;
	add.s64 	%rd36, %rd1, %rd28;
	ld.global.u32 	%r36, [%rd65+-16];
	ld.global.u32 	%r37, [%rd36];
	mad.lo.s32 	%r38, %r37, %r36, %r89;
	st.global.u32 	[%rd3], %r38;
	ld.global.u32 	%r39, [%rd65+-12];
	ld.global.u32 	%r40, [%rd29];
	mad.lo.s32 	%r41, %r40, %r39, %r38;
	st.global.u32 	[%rd3], %r41;
	ld.global.u32 	%r42, [%rd65+-8];
	ld.global.u32 	%r43, [%rd30];
	mad.lo.s32 	%r44, %r43, %r42, %r41;
	st.global.u32 	[%rd3], %r44;
	ld.global.u32 	%r45, [%rd65+-4];
	ld.global.u32 	%r46, [%rd31];
	mad.lo.s32 	%r47, %r46, %r45, %r44;
	st.global.u32 	[%rd3], %r47;
	ld.global.u32 	%r48, [%rd65];
	ld.global.u32 	%r49, [%rd32];
	mad.lo.s32 	%r50, %r49, %r48, %r47;
	st.global.u32 	[%rd3], %r50;
	ld.global.u32 	%r51, [%rd65+4];
	ld.global.u32 	%r52, [%rd33];
	mad.lo.s32 	%r53, %r52, %r51, %r50;
	st.global.u32 	[%rd3], %r53;
	ld.global.u32 	%r54, [%rd65+8];
	ld.global.u32 	%r55, [%rd34];
	mad.lo.s32 	%r56, %r55, %r54, %r53;
	st.global.u32 	[%rd3], %r56;
	ld.global.u32 	%r57, [%rd65+12];
	ld.global.u32 	%r58, [%rd35];
	mad.lo.s32 	%r89, %r58, %r57, %r56;
	st.global.u32 	[%rd3], %r89;
	add.s32 	%r87, %r87, 8;
	shl.b32 	%r59, %r23, 3;
	add.s32 	%r86, %r86, %r59;
	add.s64 	%rd65, %rd65, 32;
	setp.ne.s32 	%p3, %r87, 0;
	@%p3 bra 	$L__BB0_3;
$L__BB0_4:
	setp.eq.s32 	%p4, %r3, 0;
	@%p4 bra 	$L__BB0_12;
	and.b32  	%r14, %r23, 3;
	setp.lt.u32 	%p5, %r3, 4;
	@%p5 bra 	$L__BB0_7;
	add.s32 	%r60, %r92, %r2;
	mul.wide.u32 	%rd37, %r60, 4;
	add.s64 	%rd38, %rd2, %rd37;
	ld.global.u32 	%r61, [%rd38];
	mad.lo.s32 	%r62, %r92, %r23, %r1;
	mul.wide.s32 	%rd39, %r62, 4;
	add.s64 	%rd40, %rd1, %rd39;
	ld.global.u32 	%r63, [%rd40];
	mad.lo.s32 	%r64, %r63, %r61, %r89;
	st.global.u32 	[%rd3], %r64;
	cvt.u64.u32 	%rd41, %r2;
	cvt.u64.u32 	%rd42, %r92;
	add.s64 	%rd43, %rd42, %rd41;
	shl.b64 	%rd44, %rd43, 2;
	add.s64 	%rd45, %rd2, %rd44;
	ld.global.u32 	%r65, [%rd45+4];
	mul.wide.u32 	%rd46, %r23, 4;
	add.s64 	%rd47, %rd40, %rd46;
	ld.global.u32 	%r66, [%rd47];
	mad.lo.s32 	%r67, %r66, %r65, %r64;
	st.global.u32 	[%rd3], %r67;
	ld.global.u32 	%r68, [%rd45+8];
	add.s64 	%rd48, %rd47, %rd46;
	ld.global.u32 	%r69, [%rd48];
	mad.lo.s32 	%r70, %r69, %r68, %r67;
	st.global.u32 	[%rd3], %r70;
	ld.global.u32 	%r71, [%rd45+12];
	add.s64 	%rd49, %rd48, %rd46;
	ld.global.u32 	%r72, [%rd49];
	mad.lo.s32 	%r89, %r72, %r71, %r70;
	st.global.u32 	[%rd3], %r89;
	add.s32 	%r92, %r92, 4;
$L__BB0_7:
	setp.eq.s32 	%p6, %r14, 0;
	@%p6 bra 	$L__BB0_12;
	setp.eq.s32 	%p7, %r14, 1;
	@%p7 bra 	$L__BB0_10;
	add.s32 	%r73, %r92, %r2;
	mul.wide.u32 	%rd50, %r73, 4;
	add.s64 	%rd51, %rd2, %rd50;
	ld.global.u32 	%r74, [%rd51];
	mad.lo.s32 	%r75, %r92, %r23, %r1;
	mul.wide.s32 	%rd52, %r75, 4;
	add.s64 	%rd53, %rd1, %rd52;
	ld.global.u32 	%r76, [%rd53];
	mad.lo.s32 	%r77, %r76, %r74, %r89;
	st.global.u32 	[%rd3], %r77;
	cvt.u64.u32 	%rd54, %r2;
	cvt.u64.u32 	%rd55, %r92;
	add.s64 	%rd56, %rd55, %rd54;
	shl.b64 	%rd57, %rd56, 2;
	add.s64 	%rd58, %rd2, %rd57;
	ld.global.u32 	%r78, [%rd58+4];
	mul.wide.u32 	%rd59, %r23, 4;
	add.s64 	%rd60, %rd53, %rd59;
	ld.global.u32 	%r79, [%rd60];
	mad.lo.s32 	%r89, %r79, %r78, %r77;
	st.global.u32 	[%rd3], %r89;
	add.s32 	%r92, %r92, 2;
$L__BB0_10:
	and.b32  	%r80, %r23, 1;
	setp.eq.b32 	%p8, %r80, 1;
	not.pred 	%p9, %p8;
	@%p9 bra 	$L__BB0_12;
	add.s32 	%r81, %r92, %r2;
	mul.wide.u32 	%rd61, %r81, 4;
	add.s64 	%rd62, %rd2, %rd61;
	ld.global.u32 	%r82, [%rd62];
	mad.lo.s32 	%r83, %r92, %r23, %r1;
	mul.wide.s32 	%rd63, %r83, 4;
	add.s64 	%rd64, %rd1, %rd63;
	ld.global.u32 	%r84, [%rd64];
	mad.lo.s32 	%r85, %r84, %r82, %r89;
	st.global.u32 	[%rd3], %r85;
$L__BB0_12:
	ret;

}


// ===== COMPILED SASS (sm_100) =====

	.target	sm_100

	.elftype	@"ET_EXEC"


//--------------------- .note.nv.tkinfo           --------------------------
	.section	.note.nv.tkinfo,"",@"SHT_NOTE"
	.sectionflags	@"SHF_NOTE_NV_TKINFO"
	.tkinfo
        /*0018*/ 	.word	0x00000002
        /*0030*/ 	.string	""
        /*0030*/ 	.string	"ptxas"
        /*0030*/ 	.string	"Cuda compilation tools, release 13.0, V13.0.88"
        /*0030*/ 	.string	"Build cuda_13.0.r13.0/compiler.36424714_0"
        /*0030*/ 	.string	"-arch sm_100 -m 64 "



//--------------------- .note.nv.cuinfo           --------------------------
	.section	.note.nv.cuinfo,"",@"SHT_NOTE"
	.sectionflags	@"SHF_NOTE_NV_CUINFO"
        /*0018*/ 	.short	0x0002
        /*001a*/ 	.short	0x0064
        /*001c*/ 	.short	0x0082
	.zero		2


//--------------------- .nv.info                  --------------------------
	.section	.nv.info,"",@"SHT_CUDA_INFO"
	.align	4


	//----- nvinfo : EIATTR_REGCOUNT
	.align		4
        /*0000*/ 	.byte	0x04, 0x2f
        /*0002*/ 	.short	(.L_1 - .L_0)
	.align		4
.L_0:
        /*0004*/ 	.word	index@(_Z9MatrixMulPKiS0_Pii)
        /*0008*/ 	.word	0x00000018


	//----- nvinfo : EIATTR_FRAME_SIZE
	.align		4
.L_1:
        /*000c*/ 	.byte	0x04, 0x11
        /*000e*/ 	.short	(.L_3 - .L_2)
	.align		4
.L_2:
        /*0010*/ 	.word	index@(_Z9MatrixMulPKiS0_Pii)
        /*0014*/ 	.word	0x00000000


	//----- nvinfo : EIATTR_MIN_STACK_SIZE
	.align		4
.L_3:
        /*0018*/ 	.byte	0x04, 0x12
        /*001a*/ 	.short	(.L_5 - .L_4)
	.align		4
.L_4:
        /*001c*/ 	.word	index@(_Z9MatrixMulPKiS0_Pii)
        /*0020*/ 	.word	0x00000000
.L_5:


//--------------------- .nv.compat                --------------------------
	.section	.nv.compat,"",@"SHT_CUDA_COMPAT_INFO"
	.align	4
        /*0000*/ 	.byte	0x02, 0x09, 0x00, 0x00, 0x02, 0x02, 0x01, 0x00, 0x02, 0x05, 0x05, 0x00, 0x03, 0x07, 0x01, 0x01
        /*0010*/ 	.byte	0x02, 0x03, 0x00, 0x00, 0x02, 0x06, 0x01, 0x00, 0x04, 0x0b, 0x08, 0x00, 0x09, 0x00, 0x00, 0x00
        /*0020*/ 	.byte	0x00, 0x00, 0x00, 0x00


//--------------------- .nv.info._Z9MatrixMulPKiS0_Pii --------------------------
	.section	.nv.info._Z9MatrixMulPKiS0_Pii,"",@"SHT_CUDA_INFO"
	.sectionflags	@""
	.align	4


	//----- nvinfo : EIATTR_CUDA_API_VERSION
	.align		4
        /*0000*/ 	.byte	0x04, 0x37
        /*0002*/ 	.short	(.L_7 - .L_6)
.L_6:
        /*0004*/ 	.word	0x00000082


	//----- nvinfo : EIATTR_KPARAM_INFO
	.align		4
.L_7:
        /*0008*/ 	.byte	0x04, 0x17
        /*000a*/ 	.short	(.L_9 - .L_8)
.L_8:
        /*000c*/ 	.word	0x00000000
        /*0010*/ 	.short	0x0003
        /*0012*/ 	.short	0x0018
        /*0014*/ 	.byte	0x00, 0xf0, 0x11, 0x00


	//----- nvinfo : EIATTR_KPARAM_INFO
	.align		4
.L_9:
        /*0018*/ 	.byte	0x04, 0x17
        /*001a*/ 	.short	(.L_11 - .L_10)
.L_10:
        /*001c*/ 	.word	0x00000000
        /*0020*/ 	.short	0x0002
        /*0022*/ 	.short	0x0010
        /*0024*/ 	.byte	0x00, 0xf5, 0x21, 0x00


	//----- nvinfo : EIATTR_KPARAM_INFO
	.align		4
.L_11:
        /*0028*/ 	.byte	0x04, 0x17
        /*002a*/ 	.short	(.L_13 - .L_12)
.L_12:
        /*002c*/ 	.word	0x00000000
        /*0030*/ 	.short	0x0001
        /*0032*/ 	.short	0x0008
        /*0034*/ 	.byte	0x00, 0xf5, 0x21, 0x00


	//----- nvinfo : EIATTR_KPARAM_INFO
	.align		4
.L_13:
        /*0038*/ 	.byte	0x04, 0x17
        /*003a*/ 	.short	(.L_15 - .L_14)
.L_14:
        /*003c*/ 	.word	0x00000000
        /*0040*/ 	.short	0x0000
        /*0042*/ 	.short	0x0000
        /*0044*/ 	.byte	0x00, 0xf5, 0x21, 0x00


	//----- nvinfo : EIATTR_SPARSE_MMA_MASK
	.align		4
.L_15:
        /*0048*/ 	.byte	0x03, 0x50
        /*004a*/ 	.short	0x0000


	//----- nvinfo : EIATTR_MAXREG_COUNT
	.align		4
        /*004c*/ 	.byte	0x03, 0x1b
        /*004e*/ 	.short	0x00ff


	//----- nvinfo : EIATTR_MERCURY_ISA_VERSION
	.align		4
        /*0050*/ 	.byte	0x03, 0x5f
        /*0052*/ 	.short	0x0101


	//----- nvinfo : EIATTR_VRC_CTA_INIT_COUNT
	.align		4
        /*0054*/ 	.byte	0x02, 0x4a
	.zero		1
	.zero		1


	//----- nvinfo : EIATTR_EXIT_INSTR_OFFSETS
	.align		4
        /*0058*/ 	.byte	0x04, 0x1c
        /*005a*/ 	.short	(.L_17 - .L_16)


	//   ....[0]....
.L_16:
        /*005c*/ 	.word	0x00000120


	//   ....[1]....
        /*0060*/ 	.word	0x00000650


	//   ....[2]....
        /*0064*/ 	.word	0x000008c0


	//   ....[3]....
        /*0068*/ 	.word	0x00000a80


	//   ....[4]....
        /*006c*/ 	.word	0x00000b30


	//----- nvinfo : EIATTR_CBANK_PARAM_SIZE
	.align		4
.L_17:
        /*0070*/ 	.byte	0x03, 0x19
        /*0072*/ 	.short	0x001c


	//----- nvinfo : EIATTR_PARAM_CBANK
	.align		4
        /*0074*/ 	.byte	0x04, 0x0a
        /*0076*/ 	.short	(.L_19 - .L_18)
	.align		4
.L_18:
        /*0078*/ 	.word	index@(.nv.constant0._Z9MatrixMulPKiS0_Pii)
        /*007c*/ 	.short	0x0380
        /*007e*/ 	.short	0x001c


	//----- nvinfo : EIATTR_SW_WAR
	.align		4
.L_19:
        /*0080*/ 	.byte	0x04, 0x36
        /*0082*/ 	.short	(.L_21 - .L_20)
.L_20:
        /*0084*/ 	.word	0x00000008
.L_21:


//--------------------- .nv.callgraph             --------------------------
	.section	.nv.callgraph,"",@"SHT_CUDA_CALLGRAPH"
	.align	4
	.sectionentsize	8
	.align		4
        /*0000*/ 	.word	0x00000000
	.align		4
        /*0004*/ 	.word	0xffffffff
	.align		4
        /*0008*/ 	.word	0x00000000
	.align		4
        /*000c*/ 	.word	0xfffffffe
	.align		4
        /*0010*/ 	.word	0x00000000
	.align		4
        /*0014*/ 	.word	0xfffffffd
	.align		4
        /*0018*/ 	.word	0x00000000
	.align		4
        /*001c*/ 	.word	0xfffffffc


//--------------------- .text._Z9MatrixMulPKiS0_Pii --------------------------
	.section	.text._Z9MatrixMulPKiS0_Pii,"ax",@progbits
	.align	128
        .global         _Z9MatrixMulPKiS0_Pii
        .type           _Z9MatrixMulPKiS0_Pii,@function
        .size           _Z9MatrixMulPKiS0_Pii,(.L_x_5 - _Z9MatrixMulPKiS0_Pii)
        .other          _Z9MatrixMulPKiS0_Pii,@"STO_CUDA_ENTRY STV_DEFAULT"
_Z9MatrixMulPKiS0_Pii:
.text._Z9MatrixMulPKiS0_Pii:
[----:B------:R-:W-:Y:S01]  /*0000*/  LDC R1, c[0x0][0x37c] ;  /* 0x0000df00ff017b82 */ /* 0x000fe20000000800 */
[----:B------:R-:W0:Y:S07]  /*0010*/  S2R R0, SR_TID.Y ;  /* 0x0000000000007919 */ /* 0x000e2e0000002200 */
[----:B------:R-:W0:Y:S01]  /*0020*/  S2UR UR4, SR_CTAID.Y ;  /* 0x00000000000479c3 */ /* 0x000e220000002600 */
[----:B------:R-:W1:Y:S01]  /*0030*/  LDCU UR18, c[0x0][0x398] ;  /* 0x00007300ff1277ac */ /* 0x000e620008000800 */
[----:B------:R-:W2:Y:S01]  /*0040*/  S2R R7, SR_TID.X ;  /* 0x0000000000077919 */ /* 0x000ea20000002100 */
[----:B------:R-:W3:Y:S05]  /*0050*/  LDCU.64 UR16, c[0x0][0x358] ;  /* 0x00006b00ff1077ac */ /* 0x000eea0008000a00 */
[----:B------:R-:W0:Y:S08]  /*0060*/  LDC R5, c[0x0][0x364] ;  /* 0x0000d900ff057b82 */ /* 0x000e300000000800 */
[----:B------:R-:W2:Y:S01]  /*0070*/  S2UR UR5, SR_CTAID.X ;  /* 0x00000000000579c3 */ /* 0x000ea20000002500 */
[----:B-1----:R-:W-:-:S07]  /*0080*/  UISETP.GE.AND UP0, UPT, UR18, 0x1, UPT ;  /* 0x000000011200788c */ /* 0x002fce000bf06270 */
[----:B------:R-:W2:Y:S01]  /*0090*/  LDC R4, c[0x0][0x360] ;  /* 0x0000d800ff047b82 */ /* 0x000ea20000000800 */
[----:B------:R-:W-:-:S07]  /*00a0*/  PLOP3.LUT P0, PT, PT, PT, UP0, 0x80, 0x8 ;  /* 0x000000000008781c */ /* 0x000fce0003f0f008 */
[----:B------:R-:W1:Y:S01]  /*00b0*/  LDC.64 R2, c[0x0][0x390] ;  /* 0x0000e400ff027b82 */ /* 0x000e620000000a00 */
[----:B0-----:R-:W-:-:S04]  /*00c0*/  IMAD R5, R5, UR4, R0 ;  /* 0x0000000405057c24 */ /* 0x001fc8000f8e0200 */
[----:B------:R-:W-:Y:S02]  /*00d0*/  IMAD R5, R5, UR18, RZ ;  /* 0x0000001205057c24 */ /* 0x000fe4000f8e02ff */
[----:B--2---:R-:W-:-:S05]  /*00e0*/  IMAD R0, R4, UR5, R7 ;  /* 0x0000000504007c24 */ /* 0x004fca000f8e0207 */
[----:B------:R-:W-:-:S05]  /*00f0*/  IADD3 R7, PT, PT, R0, R5, RZ ;  /* 0x0000000500077210 */ /* 0x000fca0007ffe0ff */
[----:B-1----:R-:W-:-:S05]  /*0100*/  IMAD.WIDE R2, R7, 0x4, R2 ;  /* 0x0000000407027825 */ /* 0x002fca00078e0202 */
[----:B---3--:R0:W-:Y:S01]  /*0110*/  STG.E desc[UR16][R2.64], RZ ;  /* 0x000000ff02007986 */ /* 0x0081e2000c101910 */
[----:B------:R-:W-:Y:S05]  /*0120*/  @!P0 EXIT ;  /* 0x000000000000894d */ /* 0x000fea0003800000 */
[----:B------:R-:W-:Y:S01]  /*0130*/  UISETP.GE.U32.AND UP0, UPT, UR18, 0x8, UPT ;  /* 0x000000081200788c */ /* 0x000fe2000bf06070 */
[----:B------:R-:W-:Y:S01]  /*0140*/  HFMA2 R7, -RZ, RZ, 0, 0 ;  /* 0x00000000ff077431 */ /* 0x000fe200000001ff */
[----:B------:R-:W-:-:S07]  /*0150*/  MOV R4, RZ ;  /* 0x000000ff00047202 */ /* 0x000fce0000000f00 */
[----:B------:R-:W-:Y:S05]  /*0160*/  BRA.U !UP0, `(.L_x_0) ;  /* 0x0000000508307547 */ /* 0x000fea000b800000 */
[----:B------:R-:W1:Y:S01]  /*0170*/  LDCU.128 UR20, c[0x0][0x380] ;  /* 0x00007000ff1477ac */ /* 0x000e620008000c00 */
[----:B------:R-:W-:Y:S01]  /*0180*/  MOV R4, R0 ;  /* 0x0000000000047202 */ /* 0x000fe20000000f00 */
[----:B------:R-:W-:-:S04]  /*0190*/  ULOP3.LUT UR4, UR18, 0x7ffffff8, URZ, 0xc0, !UPT ;  /* 0x7ffffff812047892 */ /* 0x000fc8000f8ec0ff */
[----:B------:R-:W-:Y:S01]  /*01a0*/  UIADD3 UR4, UPT, UPT, -UR4, URZ, URZ ;  /* 0x000000ff04047290 */ /* 0x000fe2000fffe1ff */
[----:B-1----:R-:W-:Y:S01]  /*01b0*/  MOV R6, UR20 ;  /* 0x0000001400067c02 */ /* 0x002fe20008000f00 */
[----:B------:R-:W-:Y:S01]  /*01c0*/  UIMAD.WIDE.U32 UR6, UR18, 0xc, UR22 ;  /* 0x0000000c120678a5 */ /* 0x000fe2000f8e0016 */
[----:B------:R-:W-:Y:S01]  /*01d0*/  MOV R7, UR21 ;  /* 0x0000001500077c02 */ /* 0x000fe20008000f00 */
[----:B------:R-:W-:Y:S02]  /*01e0*/  UIMAD.WIDE.U32 UR8, UR18, 0x10, UR22 ;  /* 0x00000010120878a5 */ /* 0x000fe4000f8e0016 */
[----:B------:R-:W-:Y:S01]  /*01f0*/  UIMAD.WIDE.U32 UR10, UR18, 0x14, UR22 ;  /* 0x00000014120a78a5 */ /* 0x000fe2000f8e0016 */
[----:B------:R-:W-:Y:S01]  /*0200*/  IMAD.WIDE.U32 R6, R5, 0x4, R6 ;  /* 0x0000000405067825 */ /* 0x000fe200078e0006 */
[----:B------:R-:W-:Y:S02]  /*0210*/  UIMAD.WIDE.U32 UR12, UR18, 0x18, UR22 ;  /* 0x00000018120c78a5 */ /* 0x000fe4000f8e0016 */
[----:B------:R-:W-:Y:S01]  /*0220*/  UIMAD.WIDE.U32 UR14, UR18, 0x1c, UR22 ;  /* 0x0000001c120e78a5 */ /* 0x000fe2000f8e0016 */
[----:B------:R-:W-:-:S04]  /*0230*/  IADD3 R6, P0, PT, R6, 0x10, RZ ;  /* 0x0000001006067810 */ /* 0x000fc80007f1e0ff */
[----:B------:R-:W-:Y:S02]  /*0240*/  IADD3.X R9, PT, PT, RZ, R7, RZ, P0, !PT ;  /* 0x00000007ff097210 */ /* 0x000fe400007fe4ff */
[----:B------:R-:W-:-:S07]  /*0250*/  MOV R7, RZ ;  /* 0x000000ff00077202 */ /* 0x000fce0000000f00 */
.L_x_1:
[----:B------:R-:W-:Y:S01]  /*0260*/  HFMA2 R11, -RZ, RZ, 0, 2.384185791015625e-07 ;  /* 0x00000004ff0b7431 */ /* 0x000fe200000001ff */
[----:B------:R-:W-:-:S05]  /*0270*/  MOV R8, R6 ;  /* 0x0000000600087202 */ /* 0x000fca0000000f00 */
[----:B--2---:R-:W2:Y:S01]  /*0280*/  LDG.E R6, desc[UR16][R8.64+-0x10] ;  /* 0xfffff01008067981 */ /* 0x004ea2000c1e1900 */
[----:B------:R-:W-:-:S06]  /*0290*/  IMAD.WIDE R10, R4, R11, UR22 ;  /* 0x00000016040a7e25 */ /* 0x000fcc000f8e020b */
[----:B------:R-:W2:Y:S01]  /*02a0*/  LDG.E R10, desc[UR16][R10.64] ;  /* 0x000000100a0a7981 */ /* 0x000ea2000c1e1900 */
[----:B------:R-:W-:-:S06]  /*02b0*/  UIMAD.WIDE.U32 UR20, UR18, 0x4, UR22 ;  /* 0x00000004121478a5 */ /* 0x000fcc000f8e0016 */
[----:B------:R-:W-:Y:S02]  /*02c0*/  MOV R12, UR20 ;  /* 0x00000014000c7c02 */ /* 0x000fe40008000f00 */
[----:B------:R-:W-:Y:S01]  /*02d0*/  MOV R13, UR21 ;  /* 0x00000015000d7c02 */ /* 0x000fe20008000f00 */
[----:B--2---:R-:W-:Y:S02]  /*02e0*/  IMAD R15, R6, R10, R7 ;  /* 0x0000000a060f7224 */ /* 0x004fe400078e0207 */
[----:B------:R-:W-:-:S03]  /*02f0*/  IMAD.WIDE R6, R4, 0x4, R12 ;  /* 0x0000000404067825 */ /* 0x000fc600078e020c */
[----:B------:R1:W-:Y:S04]  /*0300*/  STG.E desc[UR16][R2.64], R15 ;  /* 0x0000000f02007986 */ /* 0x0003e8000c101910 */
[----:B------:R-:W2:Y:S04]  /*0310*/  LDG.E R6, desc[UR16][R6.64] ;  /* 0x0000001006067981 */ /* 0x000ea8000c1e1900 */
[----:B------:R-:W2:Y:S01]  /*0320*/  LDG.E R14, desc[UR16][R8.64+-0xc] ;  /* 0xfffff410080e7981 */ /* 0x000ea2000c1e1900 */
[----:B------:R-:W-:-:S06]  /*0330*/  UIMAD.WIDE.U32 UR20, UR18, 0x8, UR22 ;  /* 0x00000008121478a5 */ /* 0x000fcc000f8e0016 */
[----:B------:R-:W-:Y:S02]  /*0340*/  MOV R12, UR20 ;  /* 0x00000014000c7c02 */ /* 0x000fe40008000f00 */
[----:B------:R-:W-:-:S03]  /*0350*/  MOV R13, UR21 ;  /* 0x00000015000d7c02 */ /* 0x000fc60008000f00 */
[----:B------:R-:W-:-:S04]  /*0360*/  IMAD.WIDE R10, R4, 0x4, R12 ;  /* 0x00000004040a7825 */ /* 0x000fc800078e020c */
[----:B--2---:R-:W-:-:S05]  /*0370*/  IMAD R17, R14, R6, R15 ;  /* 0x000000060e117224 */ /* 0x004fca00078e020f */
[----:B------:R2:W-:Y:S04]  /*0380*/  STG.E desc[UR16][R2.64], R17 ;  /* 0x0000001102007986 */ /* 0x0005e8000c101910 */
[----:B------:R-:W1:Y:S04]  /*0390*/  LDG.E R10, desc[UR16][R10.64] ;  /* 0x000000100a0a7981 */ /* 0x000e68000c1e1900 */
[----:B------:R-:W1:Y:S01]  /*03a0*/  LDG.E R12, desc[UR16][R8.64+-0x8] ;  /* 0xfffff810080c7981 */ /* 0x000e62000c1e1900 */
[----:B------:R-:W-:-:S05]  /*03b0*/  HFMA2 R13, -RZ, RZ, 0, 2.384185791015625e-07 ;  /* 0x00000004ff0d7431 */ /* 0x000fca00000001ff */
[----:B------:R-:W-:-:S04]  /*03c0*/  IMAD.WIDE R6, R4, R13, UR6 ;  /* 0x0000000604067e25 */ /* 0x000fc8000f8e020d */
[----:B-1----:R-:W-:-:S05]  /*03d0*/  IMAD R15, R12, R10, R17 ;  /* 0x0000000a0c0f7224 */ /* 0x002fca00078e0211 */
[----:B------:R1:W-:Y:S04]  /*03e0*/  STG.E desc[UR16][R2.64], R15 ;  /* 0x0000000f02007986 */ /* 0x0003e8000c101910 */
[----:B------:R-:W3:Y:S04]  /*03f0*/  LDG.E R6, desc[UR16][R6.64] ;  /* 0x0000001006067981 */ /* 0x000ee8000c1e1900 */
[----:B------:R-:W3:Y:S02]  /*0400*/  LDG.E R12, desc[UR16][R8.64+-0x4] ;  /* 0xfffffc10080c7981 */ /* 0x000ee4000c1e1900 */
[----:B---3--:R-:W-:-:S02]  /*0410*/  IMAD R19, R12, R6, R15 ;  /* 0x000000060c137224 */ /* 0x008fc400078e020f */
[----:B------:R-:W-:-:S03]  /*0420*/  IMAD.WIDE R12, R4, R13, UR8 ;  /* 0x00000008040c7e25 */ /* 0x000fc6000f8e020d */
[----:B------:R3:W-:Y:S04]  /*0430*/  STG.E desc[UR16][R2.64], R19 ;  /* 0x0000001302007986 */ /* 0x0007e8000c101910 */
[----:B------:R-:W2:Y:S04]  /*0440*/  LDG.E R12, desc[UR16][R12.64] ;  /* 0x000000100c0c7981 */ /* 0x000ea8000c1e1900 */
[----:B------:R-:W2:Y:S01]  /*0450*/  LDG.E R10, desc[UR16][R8.64] ;  /* 0x00000010080a7981 */ /* 0x000ea2000c1e1900 */
[----:B------:R-:W-:Y:S02]  /*0460*/  IMAD.MOV.U32 R11, RZ, RZ, 0x4 ;  /* 0x00000004ff0b7424 */ /* 0x000fe400078e00ff */
[----:B--2---:R-:W-:-:S02]  /*0470*/  IMAD R17, R10, R12, R19 ;  /* 0x0000000c0a117224 */ /* 0x004fc400078e0213 */
[----:B------:R-:W-:-:S03]  /*0480*/  IMAD.WIDE R10, R4, R11, UR10 ;  /* 0x0000000a040a7e25 */ /* 0x000fc6000f8e020b */
[----:B------:R2:W-:Y:S04]  /*0490*/  STG.E desc[UR16][R2.64], R17 ;  /* 0x0000001102007986 */ /* 0x0005e8000c101910 */
[----:B------:R-:W4:Y:S04]  /*04a0*/  LDG.E R10, desc[UR16][R10.64] ;  /* 0x000000100a0a7981 */ /* 0x000f28000c1e1900 */
[----:B------:R-:W4:Y:S01]  /*04b0*/  LDG.E R6, desc[UR16][R8.64+0x4] ;  /* 0x0000041008067981 */ /* 0x000f22000c1e1900 */
[----:B-1----:R-:W-:-:S05]  /*04c0*/  MOV R15, 0x4 ;  /* 0x00000004000f7802 */ /* 0x002fca0000000f00 */
[----:B------:R-:W-:-:S04]  /*04d0*/  IMAD.WIDE R14, R4, R15, UR12 ;  /* 0x0000000c040e7e25 */ /* 0x000fc8000f8e020f */
[----:B----4-:R-:W-:-:S05]  /*04e0*/  IMAD R21, R6, R10, R17 ;  /* 0x0000000a06157224 */ /* 0x010fca00078e0211 */
[----:B------:R2:W-:Y:S04]  /*04f0*/  STG.E desc[UR16][R2.64], R21 ;  /* 0x0000001502007986 */ /* 0x0005e8000c101910 */
[----:B------:R-:W3:Y:S04]  /*0500*/  LDG.E R14, desc[UR16][R14.64] ;  /* 0x000000100e0e7981 */ /* 0x000ee8000c1e1900 */
[----:B------:R-:W3:Y:S01]  /*0510*/  LDG.E R6, desc[UR16][R8.64+0x8] ;  /* 0x0000081008067981 */ /* 0x000ee2000c1e1900 */
[----:B------:R-:W-:-:S05]  /*0520*/  HFMA2 R13, -RZ, RZ, 0, 2.384185791015625e-07 ;  /* 0x00000004ff0d7431 */ /* 0x000fca00000001ff */
[----:B------:R-:W-:-:S04]  /*0530*/  IMAD.WIDE R12, R4, R13, UR14 ;  /* 0x0000000e040c7e25 */ /* 0x000fc8000f8e020d */
[----:B---3--:R-:W-:-:S05]  /*0540*/  IMAD R19, R6, R14, R21 ;  /* 0x0000000e06137224 */ /* 0x008fca00078e0215 */
[----:B------:R2:W-:Y:S04]  /*0550*/  STG.E desc[UR16][R2.64], R19 ;  /* 0x0000001302007986 */ /* 0x0005e8000c101910 */
[----:B------:R-:W3:Y:S04]  /*0560*/  LDG.E R12, desc[UR16][R12.64] ;  /* 0x000000100c0c7981 */ /* 0x000ee8000c1e1900 */
[----:B------:R-:W3:Y:S01]  /*0570*/  LDG.E R6, desc[UR16][R8.64+0xc] ;  /* 0x00000c1008067981 */ /* 0x000ee2000c1e1900 */
[----:B------:R-:W-:-:S04]  /*0580*/  UIADD3 UR4, UPT, UPT, UR4, 0x8, URZ ;  /* 0x0000000804047890 */ /* 0x000fc8000fffe0ff */
[----:B------:R-:W-:Y:S01]  /*0590*/  UISETP.NE.AND UP0, UPT, UR4, URZ, UPT ;  /* 0x000000ff0400728c */ /* 0x000fe2000bf05270 */
[----:B------:R-:W-:-:S04]  /*05a0*/  MOV R11, UR18 ;  /* 0x00000012000b7c02 */ /* 0x000fc80008000f00 */
[----:B------:R-:W-:Y:S01]  /*05b0*/  LEA R4, R11, R4, 0x3 ;  /* 0x000000040b047211 */ /* 0x000fe200078e18ff */
[----:B---3--:R-:W-:-:S05]  /*05c0*/  IMAD R7, R6, R12, R19 ;  /* 0x0000000c06077224 */ /* 0x008fca00078e0213 */
[----:B------:R2:W-:Y:S01]  /*05d0*/  STG.E desc[UR16][R2.64], R7 ;  /* 0x0000000702007986 */ /* 0x0005e2000c101910 */
[----:B------:R-:W-:-:S04]  /*05e0*/  IADD3 R6, P0, PT, R8, 0x20, RZ ;  /* 0x0000002008067810 */ /* 0x000fc80007f1e0ff */
[----:B------:R-:W-:Y:S01]  /*05f0*/  IADD3.X R9, PT, PT, RZ, R9, RZ, P0, !PT ;  /* 0x00000009ff097210 */ /* 0x000fe200007fe4ff */
[----:B------:R-:W-:Y:S08]  /*0600*/  BRA.U UP0, `(.L_x_1) ;  /* 0xfffffffd00147547 */ /* 0x000ff0000b83ffff */
[----:B------:R-:W-:-:S06]  /*0610*/  ULOP3.LUT UR4, UR18, 0x7ffffff8, URZ, 0xc0, !UPT ;  /* 0x7ffffff812047892 */ /* 0x000fcc000f8ec0ff */
[----:B------:R-:W-:-:S07]  /*0620*/  MOV R4, UR4 ;  /* 0x0000000400047c02 */ /* 0x000fce0008000f00 */
.L_x_0:
[----:B------:R-:W-:-:S06]  /*0630*/  ULOP3.LUT UR4, UR18, 0x7, URZ, 0xc0, !UPT ;  /* 0x0000000712047892 */ /* 0x000fcc000f8ec0ff */
[----:B------:R-:W-:-:S13]  /*0640*/  ISETP.NE.AND P0, PT, RZ, UR4, PT ;  /* 0x00000004ff007c0c */ /* 0x000fda000bf05270 */
[----:B------:R-:W-:Y:S05]  /*0650*/  @!P0 EXIT ;  /* 0x000000000000894d */ /* 0x000fea0003800000 */
[----:B------:R-:W-:Y:S02]  /*0660*/  UISETP.GE.U32.AND UP0, UPT, UR4, 0x4, UPT ;  /* 0x000000040400788c */ /* 0x000fe4000bf06070 */
[----:B------:R-:W-:-:S07]  /*0670*/  ULOP3.LUT UR4, UR18, 0x3, URZ, 0xc0, !UPT ;  /* 0x0000000312047892 */ /* 0x000fce000f8ec0ff */
[----:B------:R-:W-:Y:S05]  /*0680*/  BRA.U !UP0, `(.L_x_2) ;  /* 0x0000000108887547 */ /* 0x000fea000b800000 */
[----:B------:R-:W1:Y:S01]  /*0690*/  LDC.64 R10, c[0x0][0x380] ;  /* 0x0000e000ff0a7b82 */ /* 0x000e620000000a00 */
[----:B------:R-:W-:Y:S01]  /*06a0*/  IADD3 R9, PT, PT, R5, R4, RZ ;  /* 0x0000000405097210 */ /* 0x000fe20007ffe0ff */
[----:B------:R-:W-:Y:S01]  /*06b0*/  IMAD R15, R4, UR18, R0 ;  /* 0x00000012040f7c24 */ /* 0x000fe2000f8e0200 */
[----:B------:R-:W3:Y:S05]  /*06c0*/  LDCU.64 UR6, c[0x0][0x380] ;  /* 0x00007000ff0677ac */ /* 0x000eea0008000a00 */
[----:B------:R-:W4:Y:S01]  /*06d0*/  LDC.64 R12, c[0x0][0x388] ;  /* 0x0000e200ff0c7b82 */ /* 0x000f220000000a00 */
[----:B-1----:R-:W-:-:S06]  /*06e0*/  IMAD.WIDE.U32 R10, R9, 0x4, R10 ;  /* 0x00000004090a7825 */ /* 0x002fcc00078e000a */
[----:B------:R-:W5:Y:S01]  /*06f0*/  LDG.E R10, desc[UR16][R10.64] ;  /* 0x000000100a0a7981 */ /* 0x000f62000c1e1900 */
[----:B----4-:R-:W-:-:S05]  /*0700*/  IMAD.WIDE R12, R15, 0x4, R12 ;  /* 0x000000040f0c7825 */ /* 0x010fca00078e020c */
[----:B------:R-:W5:Y:S01]  /*0710*/  LDG.E R6, desc[UR16][R12.64] ;  /* 0x000000100c067981 */ /* 0x000f62000c1e1900 */
[----:B------:R-:W-:Y:S01]  /*0720*/  IADD3 R9, P0, PT, R5, R4, RZ ;  /* 0x0000000405097210 */ /* 0x000fe20007f1e0ff */
[----:B--2---:R-:W-:-:S03]  /*0730*/  IMAD.U32 R17, RZ, RZ, UR18 ;  /* 0x00000012ff117e24 */ /* 0x004fc6000f8e00ff */
[----:B------:R-:W-:Y:S02]  /*0740*/  IADD3.X R14, PT, PT, RZ, RZ, RZ, P0, !PT ;  /* 0x000000ffff0e7210 */ /* 0x000fe400007fe4ff */
[----:B---3--:R-:W-:-:S04]  /*0750*/  LEA R8, P0, R9, UR6, 0x2 ;  /* 0x0000000609087c11 */ /* 0x008fc8000f8010ff */
[----:B------:R-:W-:Y:S01]  /*0760*/  LEA.HI.X R9, R9, UR7, R14, 0x2, P0 ;  /* 0x0000000709097c11 */ /* 0x000fe200080f140e */
[----:B-----5:R-:W-:Y:S02]  /*0770*/  IMAD R15, R10, R6, R7 ;  /* 0x000000060a0f7224 */ /* 0x020fe400078e0207 */
[----:B------:R-:W-:-:S03]  /*0780*/  IMAD.WIDE.U32 R6, R17, 0x4, R12 ;  /* 0x0000000411067825 */ /* 0x000fc600078e000c */
[----:B------:R1:W-:Y:S04]  /*0790*/  STG.E desc[UR16][R2.64], R15 ;  /* 0x0000000f02007986 */ /* 0x0003e8000c101910 */
[----:B------:R-:W2:Y:S04]  /*07a0*/  LDG.E R11, desc[UR16][R6.64] ;  /* 0x00000010060b7981 */ /* 0x000ea8000c1e1900 */
[----:B------:R-:W2:Y:S01]  /*07b0*/  LDG.E R10, desc[UR16][R8.64+0x4] ;  /* 0x00000410080a7981 */ /* 0x000ea2000c1e1900 */
[----:B------:R-:W-:Y:S01]  /*07c0*/  MOV R13, UR18 ;  /* 0x00000012000d7c02 */ /* 0x000fe20008000f00 */
[----:B--2---:R-:W-:-:S04]  /*07d0*/  IMAD R17, R10, R11, R15 ;  /* 0x0000000b0a117224 */ /* 0x004fc800078e020f */
[----:B------:R-:W-:Y:S01]  /*07e0*/  IMAD.WIDE.U32 R10, R13, 0x4, R6 ;  /* 0x000000040d0a7825 */ /* 0x000fe200078e0006 */
        /* <DEDUP_REMOVED lines=9> */
[----:B------:R-:W-:Y:S01]  /*0880*/  IADD3 R4, PT, PT, R4, 0x4, RZ ;  /* 0x0000000404047810 */ /* 0x000fe20007ffe0ff */
[----:B--2---:R-:W-:-:S05]  /*0890*/  IMAD R7, R6, R12, R19 ;  /* 0x0000000c06077224 */ /* 0x004fca00078e0213 */
[----:B------:R1:W-:Y:S02]  /*08a0*/  STG.E desc[UR16][R2.64], R7 ;  /* 0x0000000702007986 */ /* 0x0003e4000c101910 */
.L_x_2:
[----:B------:R-:W-:-:S13]  /*08b0*/  ISETP.NE.AND P0, PT, RZ, UR4, PT ;  /* 0x00000004ff007c0c */ /* 0x000fda000bf05270 */
[----:B------:R-:W-:Y:S05]  /*08c0*/  @!P0 EXIT ;  /* 0x000000000000894d */ /* 0x000fea0003800000 */
[----:B------:R-:W-:-:S09]  /*08d0*/  UISETP.NE.AND UP0, UPT, UR4, 0x1, UPT ;  /* 0x000000010400788c */ /* 0x000fd2000bf05270 */
[----:B------:R-:W-:Y:S05]  /*08e0*/  BRA.U !UP0, `(.L_x_3) ;  /* 0x0000000108587547 */ /* 0x000fea000b800000 */
[----:B------:R-:W3:Y:S01]  /*08f0*/  LDC.64 R8, c[0x0][0x380] ;  /* 0x0000e000ff087b82 */ /* 0x000ee20000000a00 */
[----:B------:R-:W-:Y:S01]  /*0900*/  IADD3 R11, PT, PT, R5, R4, RZ ;  /* 0x00000004050b7210 */ /* 0x000fe20007ffe0ff */
[----:B-1----:R-:W-:Y:S01]  /*0910*/  IMAD R15, R4, UR18, R0 ;  /* 0x00000012040f7c24 */ /* 0x002fe2000f8e0200 */
[----:B------:R-:W1:Y:S05]  /*0920*/  LDCU.64 UR4, c[0x0][0x380] ;  /* 0x00007000ff0477ac */ /* 0x000e6a0008000a00 */
[----:B------:R-:W4:Y:S01]  /*0930*/  LDC.64 R12, c[0x0][0x388] ;  /* 0x0000e200ff0c7b82 */ /* 0x000f220000000a00 */
[----:B---3--:R-:W-:-:S06]  /*0940*/  IMAD.WIDE.U32 R10, R11, 0x4, R8 ;  /* 0x000000040b0a7825 */ /* 0x008fcc00078e0008 */
[----:B------:R-:W2:Y:S01]  /*0950*/  LDG.E R10, desc[UR16][R10.64] ;  /* 0x000000100a0a7981 */ /* 0x000ea2000c1e1900 */
[----:B----4-:R-:W-:-:S05]  /*0960*/  IMAD.WIDE R12, R15, 0x4, R12 ;  /* 0x000000040f0c7825 */ /* 0x010fca00078e020c */
[----:B------:R-:W2:Y:S01]  /*0970*/  LDG.E R6, desc[UR16][R12.64] ;  /* 0x000000100c067981 */ /* 0x000ea2000c1e1900 */
[----:B------:R-:W-:Y:S02]  /*0980*/  IADD3 R9, P0, PT, R5, R4, RZ ;  /* 0x0000000405097210 */ /* 0x000fe40007f1e0ff */
[----:B------:R-:W-:Y:S02]  /*0990*/  MOV R15, UR18 ;  /* 0x00000012000f7c02 */ /* 0x000fe40008000f00 */
[----:B------:R-:W-:Y:S02]  /*09a0*/  IADD3.X R14, PT, PT, RZ, RZ, RZ, P0, !PT ;  /* 0x000000ffff0e7210 */ /* 0x000fe400007fe4ff */
[----:B-1----:R-:W-:-:S04]  /*09b0*/  LEA R8, P0, R9, UR4, 0x2 ;  /* 0x0000000409087c11 */ /* 0x002fc8000f8010ff */
[----:B------:R-:W-:Y:S01]  /*09c0*/  LEA.HI.X R9, R9, UR5, R14, 0x2, P0 ;  /* 0x0000000509097c11 */ /* 0x000fe200080f140e */
[----:B------:R-:W-:-:S04]  /*09d0*/  IMAD.WIDE.U32 R14, R15, 0x4, R12 ;  /* 0x000000040f0e7825 */ /* 0x000fc800078e000c */
[----:B--2---:R-:W-:-:S05]  /*09e0*/  IMAD R17, R10, R6, R7 ;  /* 0x000000060a117224 */ /* 0x004fca00078e0207 */
[----:B------:R3:W-:Y:S04]  /*09f0*/  STG.E desc[UR16][R2.64], R17 ;  /* 0x0000001102007986 */ /* 0x0007e8000c101910 */
[----:B------:R-:W2:Y:S04]  /*0a00*/  LDG.E R14, desc[UR16][R14.64] ;  /* 0x000000100e0e7981 */ /* 0x000ea8000c1e1900 */
[----:B------:R-:W2:Y:S01]  /*0a10*/  LDG.E R8, desc[UR16][R8.64+0x4] ;  /* 0x0000041008087981 */ /* 0x000ea2000c1e1900 */
[----:B------:R-:W-:Y:S01]  /*0a20*/  IADD3 R4, PT, PT, R4, 0x2, RZ ;  /* 0x0000000204047810 */ /* 0x000fe20007ffe0ff */
[----:B--2---:R-:W-:-:S05]  /*0a30*/  IMAD R7, R8, R14, R17 ;  /* 0x0000000e08077224 */ /* 0x004fca00078e0211 */
[----:B------:R3:W-:Y:S02]  /*0a40*/  STG.E desc[UR16][R2.64], R7 ;  /* 0x0000000702007986 */ /* 0x0007e4000c101910 */
.L_x_3:
[----:B------:R-:W-:-:S04]  /*0a50*/  ULOP3.LUT UR4, UR18, 0x1, URZ, 0xc0, !UPT ;  /* 0x0000000112047892 */ /* 0x000fc8000f8ec0ff */
[----:B------:R-:W-:-:S06]  /*0a60*/  UISETP.NE.U32.AND UP0, UPT, UR4, 0x1, UPT ;  /* 0x000000010400788c */ /* 0x000fcc000bf05070 */
[----:B------:R-:W-:-:S13]  /*0a70*/  PLOP3.LUT P0, PT, PT, PT, UP0, 0x80, 0x8 ;  /* 0x000000000008781c */ /* 0x000fda0003f0f008 */
[----:B------:R-:W-:Y:S05]  /*0a80*/  @P0 EXIT ;  /* 0x000000000000094d */ /* 0x000fea0003800000 */
[----:B------:R-:W4:Y:S01]  /*0a90*/  LDC.64 R8, c[0x0][0x380] ;  /* 0x0000e000ff087b82 */ /* 0x000f220000000a00 */
[----:B------:R-:W-:Y:S01]  /*0aa0*/  IADD3 R5, PT, PT, R5, R4, RZ ;  /* 0x0000000405057210 */ /* 0x000fe20007ffe0ff */
[----:B------:R-:W-:-:S06]  /*0ab0*/  IMAD R13, R4, UR18, R0 ;  /* 0x00000012040d7c24 */ /* 0x000fcc000f8e0200 */
[----:B------:R-:W5:Y:S01]  /*0ac0*/  LDC.64 R10, c[0x0][0x388] ;  /* 0x0000e200ff0a7b82 */ /* 0x000f620000000a00 */
[----:B----4-:R-:W-:-:S06]  /*0ad0*/  IMAD.WIDE.U32 R4, R5, 0x4, R8 ;  /* 0x0000000405047825 */ /* 0x010fcc00078e0008 */
[----:B------:R-:W1:Y:S01]  /*0ae0*/  LDG.E R4, desc[UR16][R4.64] ;  /* 0x0000001004047981 */ /* 0x000e62000c1e1900 */
[----:B-----5:R-:W-:-:S06]  /*0af0*/  IMAD.WIDE R8, R13, 0x4, R10 ;  /* 0x000000040d087825 */ /* 0x020fcc00078e020a */
[----:B------:R-:W1:Y:S02]  /*0b00*/  LDG.E R8, desc[UR16][R8.64] ;  /* 0x0000001008087981 */ /* 0x000e64000c1e1900 */
[----:B-123--:R-:W-:-:S05]  /*0b10*/  IMAD R7, R4, R8, R7 ;  /* 0x0000000804077224 */ /* 0x00efca00078e0207 */
[----:B------:R-:W-:Y:S01]  /*0b20*/  STG.E desc[UR16][R2.64], R7 ;  /* 0x0000000702007986 */ /* 0x000fe2000c101910 */
[----:B------:R-:W-:Y:S05]  /*0b30*/  EXIT ;  /* 0x000000000000794d */ /* 0x000fea0003800000 */
.L_x_4:
[----:B------:R-:W-:-:S00]  /*0b40*/  BRA `(.L_x_4) ;  /* 0xfffffffc00fc7947 */ /* 0x000fc0000383ffff */
[----:B------:R-:W-:-:S00]  /*0b50*/  NOP ;  /* 0x0000000000007918 */ /* 0x000fc00000000000 */
        /* <DEDUP_REMOVED lines=10> */
.L_x_5:


//--------------------- .nv.shared.reserved.0     --------------------------
	.section	.nv.shared.reserved.0,"aw",@nobits
	.weak		__nv_reservedSMEM_offset_0_alias
	.size		__nv_reservedSMEM_offset_0_alias, 0, 64
	.other		__nv_reservedSMEM_offset_0_alias,@"STO_CUDA_RESERVED_SHARED STV_DEFAULT"
__nv_reservedSMEM_offset_0_alias:
	.zero		0
	.zero		64


//--------------------- .nv.constant0._Z9MatrixMulPKiS0_Pii --------------------------
	.section	.nv.constant0._Z9MatrixMulPKiS0_Pii,"a",@progbits
	.sectionflags	@""
	.align	4
.nv.constant0._Z9MatrixMulPKiS0_Pii:
	.zero		924


//--------------------- SYMBOLS --------------------------

	.type		.nv.reservedSmem.offset0,@object
	.size		.nv.reservedSmem.offset0,0x4
